	.headerflags	@"EF_CUDA_TEXMODE_UNIFIED EF_CUDA_64BIT_ADDRESS EF_CUDA_ACCELERATORS EF_CUDA_SM90 EF_CUDA_VIRTUAL_SM(EF_CUDA_SM90)"
	.elftype	@"ET_EXEC"


//--------------------- .nv.info                  --------------------------
	.section	.nv.info,"",@"SHT_CUDA_INFO"
	.align	4


	//----- nvinfo : EIATTR_REGCOUNT
	.align		4
        /*0000*/ 	.byte	0x04, 0x2f
        /*0002*/ 	.short	(.L_1 - .L_0)
	.align		4
.L_0:
        /*0004*/ 	.word	index@(triton_poi_fused_max_pool2d_with_indices_46)
        /*0008*/ 	.word	0x00000016


	//----- nvinfo : EIATTR_MIN_STACK_SIZE
	.align		4
.L_1:
        /*000c*/ 	.byte	0x04, 0x12
        /*000e*/ 	.short	(.L_3 - .L_2)
	.align		4
.L_2:
        /*0010*/ 	.word	index@(triton_poi_fused_max_pool2d_with_indices_46)
        /*0014*/ 	.word	0x00000000


	//----- nvinfo : EIATTR_FRAME_SIZE
	.align		4
.L_3:
        /*0018*/ 	.byte	0x04, 0x11
        /*001a*/ 	.short	(.L_5 - .L_4)
	.align		4
.L_4:
        /*001c*/ 	.word	index@(triton_poi_fused_max_pool2d_with_indices_46)
        /*0020*/ 	.word	0x00000000


	//----- nvinfo : EIATTR_MIN_STACK_SIZE
	.align		4
.L_5:
        /*0024*/ 	.byte	0x04, 0x12
        /*0026*/ 	.short	(.L_7 - .L_6)
	.align		4
.L_6:
        /*0028*/ 	.word	index@(triton_poi_fused_max_pool2d_with_indices_46)
        /*002c*/ 	.word	0x00000000
.L_7:


//--------------------- .nv.info.triton_poi_fused_max_pool2d_with_indices_46 --------------------------
	.section	.nv.info.triton_poi_fused_max_pool2d_with_indices_46,"",@"SHT_CUDA_INFO"
	.sectionflags	@""
	.align	4


	//----- nvinfo : EIATTR_CUDA_API_VERSION
	.align		4
        /*0000*/ 	.byte	0x04, 0x37
        /*0002*/ 	.short	(.L_9 - .L_8)
.L_8:
        /*0004*/ 	.word	0x0000007c


	//----- nvinfo : EIATTR_KPARAM_INFO
	.align		4
.L_9:
        /*0008*/ 	.byte	0x04, 0x17
        /*000a*/ 	.short	(.L_11 - .L_10)
.L_10:
        /*000c*/ 	.word	0x00000000
        /*0010*/ 	.short	0x0003
        /*0012*/ 	.short	0x0018
        /*0014*/ 	.byte	0x00, 0xf0, 0x11, 0x00


	//----- nvinfo : EIATTR_KPARAM_INFO
	.align		4
.L_11:
        /*0018*/ 	.byte	0x04, 0x17
        /*001a*/ 	.short	(.L_13 - .L_12)
.L_12:
        /*001c*/ 	.word	0x00000000
        /*0020*/ 	.short	0x0002
        /*0022*/ 	.short	0x0010
        /*0024*/ 	.byte	0x00, 0xf4, 0x21, 0x00


	//----- nvinfo : EIATTR_KPARAM_INFO
	.align		4
.L_13:
        /*0028*/ 	.byte	0x04, 0x17
        /*002a*/ 	.short	(.L_15 - .L_14)
.L_14:
        /*002c*/ 	.word	0x00000000
        /*0030*/ 	.short	0x0001
        /*0032*/ 	.short	0x0008
        /*0034*/ 	.byte	0x00, 0xf4, 0x21, 0x00


	//----- nvinfo : EIATTR_KPARAM_INFO
	.align		4
.L_15:
        /*0038*/ 	.byte	0x04, 0x17
        /*003a*/ 	.short	(.L_17 - .L_16)
.L_16:
        /*003c*/ 	.word	0x00000000
        /*0040*/ 	.short	0x0000
        /*0042*/ 	.short	0x0000
        /*0044*/ 	.byte	0x00, 0xf4, 0x21, 0x00


	//----- nvinfo : EIATTR_SPARSE_MMA_MASK
	.align		4
.L_17:
        /*0048*/ 	.byte	0x03, 0x50
        /*004a*/ 	.short	0x0000


	//----- nvinfo : EIATTR_MAXREG_COUNT
	.align		4
        /*004c*/ 	.byte	0x03, 0x1b
        /*004e*/ 	.short	0x00ff


	//----- nvinfo : EIATTR_EXIT_INSTR_OFFSETS
	.align		4
        /*0050*/ 	.byte	0x04, 0x1c
        /*0052*/ 	.short	(.L_19 - .L_18)


	//   ....[0]....
.L_18:
        /*0054*/ 	.word	0x00000480


	//----- nvinfo : EIATTR_REQNTID
	.align		4
.L_19:
        /*0058*/ 	.byte	0x04, 0x10
        /*005a*/ 	.short	(.L_21 - .L_20)
.L_20:
        /*005c*/ 	.word	0x00000080
        /*0060*/ 	.word	0x00000001
        /*0064*/ 	.word	0x00000001


	//----- nvinfo : EIATTR_CBANK_PARAM_SIZE
	.align		4
.L_21:
        /*0068*/ 	.byte	0x03, 0x19
        /*006a*/ 	.short	0x001c


	//----- nvinfo : EIATTR_PARAM_CBANK
	.align		4
        /*006c*/ 	.byte	0x04, 0x0a
        /*006e*/ 	.short	(.L_23 - .L_22)
	.align		4
.L_22:
        /*0070*/ 	.word	index@(.nv.constant0.triton_poi_fused_max_pool2d_with_indices_46)
        /*0074*/ 	.short	0x0210
        /*0076*/ 	.short	0x001c


	//----- nvinfo : EIATTR_SW_WAR
	.align		4
.L_23:
        /*0078*/ 	.byte	0x04, 0x36
        /*007a*/ 	.short	(.L_25 - .L_24)
.L_24:
        /*007c*/ 	.word	0x00000008
.L_25:


//--------------------- .nv.callgraph             --------------------------
	.section	.nv.callgraph,"",@"SHT_CUDA_CALLGRAPH"
	.align	4
	.sectionentsize	8
	.align		4
        /*0000*/ 	.word	0x00000000
	.align		4
        /*0004*/ 	.word	0xffffffff
	.align		4
        /*0008*/ 	.word	0x00000000
	.align		4
        /*000c*/ 	.word	0xfffffffe
	.align		4
        /*0010*/ 	.word	0x00000000
	.align		4
        /*0014*/ 	.word	0xfffffffd
	.align		4
        /*0018*/ 	.word	0x00000000
	.align		4
        /*001c*/ 	.word	0xfffffffc


//--------------------- .text.triton_poi_fused_max_pool2d_with_indices_46 --------------------------
	.section	.text.triton_poi_fused_max_pool2d_with_indices_46,"ax",@progbits
	.align	128
        .global         triton_poi_fused_max_pool2d_with_indices_46
        .type           triton_poi_fused_max_pool2d_with_indices_46,@function
        .size           triton_poi_fused_max_pool2d_with_indices_46,(.L_x_1 - triton_poi_fused_max_pool2d_with_indices_46)
        .other          triton_poi_fused_max_pool2d_with_indices_46,@"STO_CUDA_ENTRY STV_DEFAULT"
triton_poi_fused_max_pool2d_with_indices_46:
.text.triton_poi_fused_max_pool2d_with_indices_46:
[----:B------:R-:W-:Y:S01]  /*0000*/  LDC R1, c[0x0][0x28] ;  /* 0x00000a00ff017b82 */ /* 0x000fe20000000800 */
[----:B------:R-:W1:Y:S07]  /*0010*/  S2R R0, SR_TID.X ;  /* 0x0000000000007919 */ /* 0x000e6e0000002100 */
[----:B------:R-:W2:Y:S01]  /*0020*/  LDC.64 R2, c[0x0][0x210] ;  /* 0x00008400ff027b82 */ /* 0x000ea20000000a00 */
[----:B------:R-:W-:Y:S01]  /*0030*/  ULDC.64 UR4, c[0x0][0x208] ;  /* 0x0000820000047ab9 */ /* 0x000fe20000000a00 */
[----:B------:R-:W-:Y:S01]  /*0040*/  ULDC.64 UR6, c[0x0][0x220] ;  /* 0x0000880000067ab9 */ /* 0x000fe20000000a00 */
[----:B------:R-:W3:Y:S01]  /*0050*/  S2R R7, SR_CTAID.X ;  /* 0x0000000000077919 */ /* 0x000ee20000002500 */
[----:B-1----:R-:W-:Y:S01]  /*0060*/  IMAD.SHL.U32 R0, R0, 0x2, RZ ;  /* 0x0000000200007824 */ /* 0x002fe200078e00ff */
[----:B---3--:R-:W-:-:S04]  /*0070*/  SHF.R.S32.HI R9, RZ, 0x17, R7 ;  /* 0x00000017ff097819 */ /* 0x008fc80000011407 */
[----:B------:R-:W-:Y:S02]  /*0080*/  LOP3.LUT R0, R0, 0xfe, RZ, 0xc0, !PT ;  /* 0x000000fe00007812 */ /* 0x000fe400078ec0ff */
[----:B------:R-:W-:-:S03]  /*0090*/  SGXT R9, R9, 0x1 ;  /* 0x000000010909781a */ /* 0x000fc60000000200 */
[----:B------:R-:W-:-:S04]  /*00a0*/  IMAD R0, R7, 0x100, R0 ;  /* 0x0000010007007824 */ /* 0x000fc800078e0200 */
[----:B------:R-:W-:Y:S01]  /*00b0*/  VIADD R4, R0, 0x1 ;  /* 0x0000000100047836 */ /* 0x000fe20000000000 */
[----:B------:R-:W-:-:S04]  /*00c0*/  SHF.R.S32.HI R5, RZ, 0x1f, R0 ;  /* 0x0000001fff057819 */ /* 0x000fc80000011400 */
[----:B------:R-:W-:Y:S02]  /*00d0*/  LEA.HI R5, R5, R0, RZ, 0x3 ;  /* 0x0000000005057211 */ /* 0x000fe400078f18ff */
[----:B------:R-:W-:Y:S02]  /*00e0*/  LEA.HI R9, R9, R4, RZ, 0x3 ;  /* 0x0000000409097211 */ /* 0x000fe400078f18ff */
[C---:B------:R-:W-:Y:S01]  /*00f0*/  LOP3.LUT R7, R5.reuse, 0x7ffffff8, RZ, 0xc0, !PT ;  /* 0x7ffffff805077812 */ /* 0x040fe200078ec0ff */
[----:B------:R-:W-:Y:S01]  /*0100*/  IMAD.SHL.U32 R5, R5, 0x4, RZ ;  /* 0x0000000405057824 */ /* 0x000fe200078e00ff */
[----:B------:R-:W-:-:S03]  /*0110*/  LOP3.LUT R9, R9, 0x7ffffff8, RZ, 0xc0, !PT ;  /* 0x7ffffff809097812 */ /* 0x000fc600078ec0ff */
[----:B------:R-:W-:Y:S01]  /*0120*/  IMAD.IADD R7, R0, 0x1, -R7 ;  /* 0x0000000100077824 */ /* 0x000fe200078e0a07 */
[----:B------:R-:W-:Y:S01]  /*0130*/  LOP3.LUT R5, R5, 0xffffffe0, RZ, 0xc0, !PT ;  /* 0xffffffe005057812 */ /* 0x000fe200078ec0ff */
[----:B------:R-:W-:-:S04]  /*0140*/  IMAD.IADD R4, R4, 0x1, -R9 ;  /* 0x0000000104047824 */ /* 0x000fc800078e0a09 */
[--C-:B------:R-:W-:Y:S02]  /*0150*/  IMAD R15, R7, 0x2, R5.reuse ;  /* 0x00000002070f7824 */ /* 0x100fe400078e0205 */
[----:B------:R-:W-:Y:S02]  /*0160*/  IMAD R17, R4, 0x2, R5 ;  /* 0x0000000204117824 */ /* 0x000fe400078e0205 */
[----:B--2---:R-:W-:-:S04]  /*0170*/  IMAD.WIDE R8, R15, 0x4, R2 ;  /* 0x000000040f087825 */ /* 0x004fc800078e0202 */
[----:B------:R-:W-:Y:S01]  /*0180*/  VIADD R13, R15, 0x10 ;  /* 0x000000100f0d7836 */ /* 0x000fe20000000000 */
[----:B------:R-:W2:Y:S01]  /*0190*/  LDG.E.EL R4, desc[UR4][R8.64] ;  /* 0x0000000408047981 */ /* 0x000ea2000c2e1900 */
[----:B------:R-:W-:-:S03]  /*01a0*/  IMAD.WIDE R10, R17, 0x4, R2 ;  /* 0x00000004110a7825 */ /* 0x000fc600078e0202 */
[----:B------:R1:W2:Y:S01]  /*01b0*/  LDG.E.EL R18, desc[UR4][R8.64+0x4] ;  /* 0x0000040408127981 */ /* 0x0002a2000c2e1900 */
[----:B------:R-:W-:-:S03]  /*01c0*/  IMAD.WIDE R12, R13, 0x4, R2 ;  /* 0x000000040d0c7825 */ /* 0x000fc600078e0202 */
[----:B------:R-:W3:Y:S01]  /*01d0*/  LDG.E.EL R16, desc[UR4][R10.64] ;  /* 0x000000040a107981 */ /* 0x000ee2000c2e1900 */
[----:B------:R-:W-:-:S03]  /*01e0*/  VIADD R7, R17, 0x10 ;  /* 0x0000001011077836 */ /* 0x000fc60000000000 */
[----:B------:R-:W3:Y:S01]  /*01f0*/  LDG.E.EL R19, desc[UR4][R10.64+0x4] ;  /* 0x000004040a137981 */ /* 0x000ee2000c2e1900 */
[----:B------:R-:W-:-:S03]  /*0200*/  IMAD.WIDE R6, R7, 0x4, R2 ;  /* 0x0000000407067825 */ /* 0x000fc600078e0202 */
[----:B------:R4:W5:Y:S01]  /*0210*/  LDG.E.EL R5, desc[UR4][R12.64] ;  /* 0x000000040c057981 */ /* 0x000962000c2e1900 */
[----:B------:R-:W-:-:S03]  /*0220*/  VIADD R15, R15, 0x11 ;  /* 0x000000110f0f7836 */ /* 0x000fc60000000000 */
[----:B------:R-:W5:Y:S01]  /*0230*/  LDG.E.EL R6, desc[UR4][R6.64] ;  /* 0x0000000406067981 */ /* 0x000f62000c2e1900 */
[----:B------:R-:W-:Y:S02]  /*0240*/  VIADD R17, R17, 0x11 ;  /* 0x0000001111117836 */ /* 0x000fe40000000000 */
[--C-:B-1----:R-:W-:Y:S01]  /*0250*/  IMAD.WIDE R8, R15, 0x4, R2.reuse ;  /* 0x000000040f087825 */ /* 0x102fe200078e0202 */
[----:B----4-:R-:W1:Y:S03]  /*0260*/  LDC.64 R12, c[0x0][0x218] ;  /* 0x00008600ff0c7b82 */ /* 0x010e660000000a00 */
[----:B------:R-:W-:Y:S02]  /*0270*/  IMAD.WIDE R14, R17, 0x4, R2 ;  /* 0x00000004110e7825 */ /* 0x000fe400078e0202 */
[----:B------:R1:W4:Y:S04]  /*0280*/  LDG.E.EL R2, desc[UR4][R8.64] ;  /* 0x0000000408027981 */ /* 0x000328000c2e1900 */
[----:B------:R-:W4:Y:S01]  /*0290*/  LDG.E.EL R3, desc[UR4][R14.64] ;  /* 0x000000040e037981 */ /* 0x000f22000c2e1900 */
[----:B-1----:R-:W-:Y:S01]  /*02a0*/  IMAD.WIDE R8, R0, 0x4, R12 ;  /* 0x0000000400087825 */ /* 0x002fe200078e020c */
[----:B--2---:R-:W-:-:S02]  /*02b0*/  FSETP.GT.AND P3, PT, R18, R4, PT ;  /* 0x000000041200720b */ /* 0x004fc40003f64000 */
[----:B------:R-:W-:Y:S02]  /*02c0*/  FSETP.NAN.AND P0, PT, R18, R18, PT ;  /* 0x000000121200720b */ /* 0x000fe40003f08000 */
[----:B---3--:R-:W-:Y:S02]  /*02d0*/  FSETP.GT.AND P2, PT, R19, R16, PT ;  /* 0x000000101300720b */ /* 0x008fe40003f44000 */
[----:B-----5:R-:W-:-:S07]  /*02e0*/  FSETP.NAN.AND P4, PT, R5, R5, PT ;  /* 0x000000050500720b */ /* 0x020fce0003f88000 */
[----:B------:R-:W-:Y:S02]  /*02f0*/  @!P3 SEL R18, R18, R4, P0 ;  /* 0x000000041212b207 */ /* 0x000fe40000000000 */
[----:B------:R-:W-:Y:S02]  /*0300*/  FSETP.NAN.AND P1, PT, R6, R6, PT ;  /* 0x000000060600720b */ /* 0x000fe40003f28000 */
[C---:B------:R-:W-:Y:S02]  /*0310*/  FSETP.NAN.AND P5, PT, R19.reuse, R19, PT ;  /* 0x000000131300720b */ /* 0x040fe40003fa8000 */
[----:B------:R-:W-:Y:S02]  /*0320*/  FSETP.GEU.AND P0, PT, R18, R5, PT ;  /* 0x000000051200720b */ /* 0x000fe40003f0e000 */
[----:B------:R-:W-:Y:S02]  /*0330*/  @!P2 SEL R19, R19, R16, P5 ;  /* 0x000000101313a207 */ /* 0x000fe40002800000 */
[----:B------:R-:W-:-:S02]  /*0340*/  @!P4 SEL R5, R5, R18, !P0 ;  /* 0x000000120505c207 */ /* 0x000fc40004000000 */
[----:B------:R-:W-:Y:S02]  /*0350*/  FSETP.GEU.AND P4, PT, R19, R6, PT ;  /* 0x000000061300720b */ /* 0x000fe40003f8e000 */
[----:B------:R-:W-:Y:S02]  /*0360*/  SEL R4, RZ, 0x1, !P3 ;  /* 0x00000001ff047807 */ /* 0x000fe40005800000 */
[----:B------:R-:W-:Y:S02]  /*0370*/  SEL R7, RZ, 0x1, !P2 ;  /* 0x00000001ff077807 */ /* 0x000fe40005000000 */
[----:B----4-:R-:W-:Y:S02]  /*0380*/  FSETP.NAN.AND P3, PT, R2, R2, PT ;  /* 0x000000020200720b */ /* 0x010fe40003f68000 */
[----:B------:R-:W-:Y:S02]  /*0390*/  FSETP.NAN.AND P2, PT, R3, R3, PT ;  /* 0x000000030300720b */ /* 0x000fe40003f48000 */
[----:B------:R-:W-:-:S02]  /*03a0*/  @!P1 SEL R6, R6, R19, !P4 ;  /* 0x0000001306069207 */ /* 0x000fc40006000000 */
[----:B------:R-:W-:Y:S02]  /*03b0*/  SEL R4, R4, 0x2, P0 ;  /* 0x0000000204047807 */ /* 0x000fe40000000000 */
[----:B------:R-:W-:Y:S02]  /*03c0*/  SEL R7, R7, 0x2, P4 ;  /* 0x0000000207077807 */ /* 0x000fe40002000000 */
[----:B------:R-:W-:Y:S02]  /*03d0*/  FSETP.GEU.AND P1, PT, R5, R2, PT ;  /* 0x000000020500720b */ /* 0x000fe40003f2e000 */
[----:B------:R-:W-:Y:S02]  /*03e0*/  FSETP.GEU.AND P0, PT, R6, R3, PT ;  /* 0x000000030600720b */ /* 0x000fe40003f0e000 */
[----:B------:R-:W-:Y:S02]  /*03f0*/  SEL R4, R4, 0x3, P1 ;  /* 0x0000000304047807 */ /* 0x000fe40000800000 */
[----:B------:R-:W-:-:S02]  /*0400*/  SEL R7, R7, 0x3, P0 ;  /* 0x0000000307077807 */ /* 0x000fc40000000000 */
[----:B------:R-:W-:Y:S02]  /*0410*/  IADD3 R10, P4, R0, UR6, RZ ;  /* 0x00000006000a7c10 */ /* 0x000fe4000ff9e0ff */
[----:B------:R-:W-:Y:S01]  /*0420*/  @!P3 SEL R2, R2, R5, !P1 ;  /* 0x000000050202b207 */ /* 0x000fe20004800000 */
[----:B------:R-:W-:Y:S01]  /*0430*/  IMAD R7, R7, 0x100, R4 ;  /* 0x0000010007077824 */ /* 0x000fe200078e0204 */
[----:B------:R-:W-:Y:S02]  /*0440*/  @!P2 SEL R3, R3, R6, !P0 ;  /* 0x000000060303a207 */ /* 0x000fe40004000000 */
[----:B------:R-:W-:-:S03]  /*0450*/  LEA.HI.X.SX32 R11, R0, UR7, 0x1, P4 ;  /* 0x00000007000b7c11 */ /* 0x000fc6000a0f0eff */
[----:B------:R-:W-:Y:S04]  /*0460*/  STG.E.64 desc[UR4][R8.64], R2 ;  /* 0x0000000208007986 */ /* 0x000fe8000c101b04 */
[----:B------:R-:W-:Y:S01]  /*0470*/  STG.E.U16 desc[UR4][R10.64], R7 ;  /* 0x000000070a007986 */ /* 0x000fe2000c101504 */
[----:B------:R-:W-:Y:S05]  /*0480*/  EXIT ;  /* 0x000000000000794d */ /* 0x000fea0003800000 */
.L_x_0:
[----:B------:R-:W-:-:S00]  /*0490*/  BRA `(.L_x_0) ;  /* 0xfffffffc00fc7947 */ /* 0x000fc0000383ffff */
[----:B------:R-:W-:-:S00]  /*04a0*/  NOP ;  /* 0x0000000000007918 */ /* 0x000fc00000000000 */
        /* <DEDUP_REMOVED lines=13> */
.L_x_1:


//--------------------- .nv.constant0.triton_poi_fused_max_pool2d_with_indices_46 --------------------------
	.section	.nv.constant0.triton_poi_fused_max_pool2d_with_indices_46,"a",@progbits
	.sectionflags	@""
	.align	4
.nv.constant0.triton_poi_fused_max_pool2d_with_indices_46:
	.zero		556
